//
// Generated by NVIDIA NVVM Compiler
//
// Compiler Build ID: CL-36424714
// Cuda compilation tools, release 13.0, V13.0.88
// Based on NVVM 20.0.0
//

.version 9.0
.target sm_100
.address_size 64

	// .globl	_Z21scale_elements_kernelP7double2PKiiS2_iiS_

.visible .entry _Z21scale_elements_kernelP7double2PKiiS2_iiS_(
	.param .u64 .ptr .align 1 _Z21scale_elements_kernelP7double2PKiiS2_iiS__param_0,
	.param .u64 .ptr .align 1 _Z21scale_elements_kernelP7double2PKiiS2_iiS__param_1,
	.param .u32 _Z21scale_elements_kernelP7double2PKiiS2_iiS__param_2,
	.param .u64 .ptr .align 1 _Z21scale_elements_kernelP7double2PKiiS2_iiS__param_3,
	.param .u32 _Z21scale_elements_kernelP7double2PKiiS2_iiS__param_4,
	.param .u32 _Z21scale_elements_kernelP7double2PKiiS2_iiS__param_5,
	.param .align 16 .b8 _Z21scale_elements_kernelP7double2PKiiS2_iiS__param_6[16]
)
{
	.reg .pred 	%p<4>;
	.reg .b32 	%r<17>;
	.reg .b64 	%rd<13>;
	.reg .b64 	%fd<10>;

	ld.param.u64 	%rd1, [_Z21scale_elements_kernelP7double2PKiiS2_iiS__param_0];
	ld.param.u64 	%rd2, [_Z21scale_elements_kernelP7double2PKiiS2_iiS__param_1];
	ld.param.u32 	%r4, [_Z21scale_elements_kernelP7double2PKiiS2_iiS__param_2];
	ld.param.u64 	%rd3, [_Z21scale_elements_kernelP7double2PKiiS2_iiS__param_3];
	ld.param.u32 	%r5, [_Z21scale_elements_kernelP7double2PKiiS2_iiS__param_4];
	ld.param.u32 	%r3, [_Z21scale_elements_kernelP7double2PKiiS2_iiS__param_5];
	ld.param.v2.f64 	{%fd1, %fd2}, [_Z21scale_elements_kernelP7double2PKiiS2_iiS__param_6];
	mov.u32 	%r7, %ctaid.x;
	mov.u32 	%r8, %ntid.x;
	mov.u32 	%r9, %tid.x;
	mad.lo.s32 	%r1, %r7, %r8, %r9;
	mov.u32 	%r10, %ctaid.y;
	mov.u32 	%r11, %ntid.y;
	mov.u32 	%r12, %tid.y;
	mad.lo.s32 	%r13, %r10, %r11, %r12;
	setp.ge.s32 	%p1, %r1, %r4;
	setp.ge.s32 	%p2, %r13, %r5;
	or.pred  	%p3, %p1, %p2;
	@%p3 bra 	$L__BB0_2;
	cvta.to.global.u64 	%rd4, %rd2;
	cvta.to.global.u64 	%rd5, %rd3;
	cvta.to.global.u64 	%rd6, %rd1;
	mul.wide.s32 	%rd7, %r1, 4;
	add.s64 	%rd8, %rd4, %rd7;
	ld.global.u32 	%r14, [%rd8];
	mul.wide.u32 	%rd9, %r13, 4;
	add.s64 	%rd10, %rd5, %rd9;
	ld.global.u32 	%r15, [%rd10];
	mad.lo.s32 	%r16, %r14, %r3, %r15;
	mul.wide.s32 	%rd11, %r16, 16;
	add.s64 	%rd12, %rd6, %rd11;
	ld.global.v2.f64 	{%fd3, %fd4}, [%rd12];
	mul.f64 	%fd5, %fd1, %fd3;
	mul.f64 	%fd6, %fd2, %fd4;
	sub.f64 	%fd7, %fd5, %fd6;
	mul.f64 	%fd8, %fd1, %fd4;
	fma.rn.f64 	%fd9, %fd2, %fd3, %fd8;
	st.global.v2.f64 	[%rd12], {%fd7, %fd9};
$L__BB0_2:
	ret;

}
	// .globl	_Z37scale_elements_kernel_soa_factor_realPdS_PKiiS1_iid
.visible .entry _Z37scale_elements_kernel_soa_factor_realPdS_PKiiS1_iid(
	.param .u64 .ptr .align 1 _Z37scale_elements_kernel_soa_factor_realPdS_PKiiS1_iid_param_0,
	.param .u64 .ptr .align 1 _Z37scale_elements_kernel_soa_factor_realPdS_PKiiS1_iid_param_1,
	.param .u64 .ptr .align 1 _Z37scale_elements_kernel_soa_factor_realPdS_PKiiS1_iid_param_2,
	.param .u32 _Z37scale_elements_kernel_soa_factor_realPdS_PKiiS1_iid_param_3,
	.param .u64 .ptr .align 1 _Z37scale_elements_kernel_soa_factor_realPdS_PKiiS1_iid_param_4,
	.param .u32 _Z37scale_elements_kernel_soa_factor_realPdS_PKiiS1_iid_param_5,
	.param .u32 _Z37scale_elements_kernel_soa_factor_realPdS_PKiiS1_iid_param_6,
	.param .f64 _Z37scale_elements_kernel_soa_factor_realPdS_PKiiS1_iid_param_7
)
{
	.reg .pred 	%p<4>;
	.reg .b32 	%r<17>;
	.reg .b64 	%rd<16>;
	.reg .b64 	%fd<6>;

	ld.param.u64 	%rd1, [_Z37scale_elements_kernel_soa_factor_realPdS_PKiiS1_iid_param_0];
	ld.param.u64 	%rd2, [_Z37scale_elements_kernel_soa_factor_realPdS_PKiiS1_iid_param_1];
	ld.param.u64 	%rd3, [_Z37scale_elements_kernel_soa_factor_realPdS_PKiiS1_iid_param_2];
	ld.param.u32 	%r4, [_Z37scale_elements_kernel_soa_factor_realPdS_PKiiS1_iid_param_3];
	ld.param.u64 	%rd4, [_Z37scale_elements_kernel_soa_factor_realPdS_PKiiS1_iid_param_4];
	ld.param.u32 	%r5, [_Z37scale_elements_kernel_soa_factor_realPdS_PKiiS1_iid_param_5];
	ld.param.u32 	%r3, [_Z37scale_elements_kernel_soa_factor_realPdS_PKiiS1_iid_param_6];
	ld.param.f64 	%fd1, [_Z37scale_elements_kernel_soa_factor_realPdS_PKiiS1_iid_param_7];
	mov.u32 	%r7, %ctaid.x;
	mov.u32 	%r8, %ntid.x;
	mov.u32 	%r9, %tid.x;
	mad.lo.s32 	%r1, %r7, %r8, %r9;
	mov.u32 	%r10, %ctaid.y;
	mov.u32 	%r11, %ntid.y;
	mov.u32 	%r12, %tid.y;
	mad.lo.s32 	%r13, %r10, %r11, %r12;
	setp.ge.s32 	%p1, %r1, %r4;
	setp.ge.s32 	%p2, %r13, %r5;
	or.pred  	%p3, %p1, %p2;
	@%p3 bra 	$L__BB1_2;
	cvta.to.global.u64 	%rd5, %rd3;
	cvta.to.global.u64 	%rd6, %rd4;
	cvta.to.global.u64 	%rd7, %rd1;
	cvta.to.global.u64 	%rd8, %rd2;
	mul.wide.s32 	%rd9, %r1, 4;
	add.s64 	%rd10, %rd5, %rd9;
	ld.global.nc.u32 	%r14, [%rd10];
	mul.wide.u32 	%rd11, %r13, 4;
	add.s64 	%rd12, %rd6, %rd11;
	ld.global.nc.u32 	%r15, [%rd12];
	mad.lo.s32 	%r16, %r14, %r3, %r15;
	mul.wide.s32 	%rd13, %r16, 8;
	add.s64 	%rd14, %rd7, %rd13;
	ld.global.f64 	%fd2, [%rd14];
	mul.f64 	%fd3, %fd1, %fd2;
	st.global.f64 	[%rd14], %fd3;
	add.s64 	%rd15, %rd8, %rd13;
	ld.global.f64 	%fd4, [%rd15];
	mul.f64 	%fd5, %fd1, %fd4;
	st.global.f64 	[%rd15], %fd5;
$L__BB1_2:
	ret;

}
	// .globl	_Z37scale_elements_kernel_soa_factor_imagPdS_PKiiS1_iid
.visible .entry _Z37scale_elements_kernel_soa_factor_imagPdS_PKiiS1_iid(
	.param .u64 .ptr .align 1 _Z37scale_elements_kernel_soa_factor_imagPdS_PKiiS1_iid_param_0,
	.param .u64 .ptr .align 1 _Z37scale_elements_kernel_soa_factor_imagPdS_PKiiS1_iid_param_1,
	.param .u64 .ptr .align 1 _Z37scale_elements_kernel_soa_factor_imagPdS_PKiiS1_iid_param_2,
	.param .u32 _Z37scale_elements_kernel_soa_factor_imagPdS_PKiiS1_iid_param_3,
	.param .u64 .ptr .align 1 _Z37scale_elements_kernel_soa_factor_imagPdS_PKiiS1_iid_param_4,
	.param .u32 _Z37scale_elements_kernel_soa_factor_imagPdS_PKiiS1_iid_param_5,
	.param .u32 _Z37scale_elements_kernel_soa_factor_imagPdS_PKiiS1_iid_param_6,
	.param .f64 _Z37scale_elements_kernel_soa_factor_imagPdS_PKiiS1_iid_param_7
)
{
	.reg .pred 	%p<4>;
	.reg .b32 	%r<17>;
	.reg .b64 	%rd<16>;
	.reg .b64 	%fd<7>;

	ld.param.u64 	%rd1, [_Z37scale_elements_kernel_soa_factor_imagPdS_PKiiS1_iid_param_0];
	ld.param.u64 	%rd2, [_Z37scale_elements_kernel_soa_factor_imagPdS_PKiiS1_iid_param_1];
	ld.param.u64 	%rd3, [_Z37scale_elements_kernel_soa_factor_imagPdS_PKiiS1_iid_param_2];
	ld.param.u32 	%r4, [_Z37scale_elements_kernel_soa_factor_imagPdS_PKiiS1_iid_param_3];
	ld.param.u64 	%rd4, [_Z37scale_elements_kernel_soa_factor_imagPdS_PKiiS1_iid_param_4];
	ld.param.u32 	%r5, [_Z37scale_elements_kernel_soa_factor_imagPdS_PKiiS1_iid_param_5];
	ld.param.u32 	%r3, [_Z37scale_elements_kernel_soa_factor_imagPdS_PKiiS1_iid_param_6];
	ld.param.f64 	%fd1, [_Z37scale_elements_kernel_soa_factor_imagPdS_PKiiS1_iid_param_7];
	mov.u32 	%r7, %ctaid.x;
	mov.u32 	%r8, %ntid.x;
	mov.u32 	%r9, %tid.x;
	mad.lo.s32 	%r1, %r7, %r8, %r9;
	mov.u32 	%r10, %ctaid.y;
	mov.u32 	%r11, %ntid.y;
	mov.u32 	%r12, %tid.y;
	mad.lo.s32 	%r13, %r10, %r11, %r12;
	setp.ge.s32 	%p1, %r1, %r4;
	setp.ge.s32 	%p2, %r13, %r5;
	or.pred  	%p3, %p1, %p2;
	@%p3 bra 	$L__BB2_2;
	cvta.to.global.u64 	%rd5, %rd3;
	cvta.to.global.u64 	%rd6, %rd4;
	cvta.to.global.u64 	%rd7, %rd1;
	cvta.to.global.u64 	%rd8, %rd2;
	mul.wide.s32 	%rd9, %r1, 4;
	add.s64 	%rd10, %rd5, %rd9;
	ld.global.nc.u32 	%r14, [%rd10];
	mul.wide.u32 	%rd11, %r13, 4;
	add.s64 	%rd12, %rd6, %rd11;
	ld.global.nc.u32 	%r15, [%rd12];
	mad.lo.s32 	%r16, %r14, %r3, %r15;
	mul.wide.s32 	%rd13, %r16, 8;
	add.s64 	%rd14, %rd7, %rd13;
	ld.global.f64 	%fd2, [%rd14];
	add.s64 	%rd15, %rd8, %rd13;
	ld.global.f64 	%fd3, [%rd15];
	neg.f64 	%fd4, %fd1;
	mul.f64 	%fd5, %fd3, %fd4;
	st.global.f64 	[%rd14], %fd5;
	mul.f64 	%fd6, %fd1, %fd2;
	st.global.f64 	[%rd15], %fd6;
$L__BB2_2:
	ret;

}


// ===== COMPILED SASS (sm_100) =====

	.target	sm_100

	.elftype	@"ET_EXEC"


//--------------------- .note.nv.tkinfo           --------------------------
	.section	.note.nv.tkinfo,"",@"SHT_NOTE"
	.sectionflags	@"SHF_NOTE_NV_TKINFO"
	.tkinfo
        /*0018*/ 	.word	0x00000002
        /*0030*/ 	.string	""
        /*0030*/ 	.string	"ptxas"
        /*0030*/ 	.string	"Cuda compilation tools, release 13.0, V13.0.88"
        /*0030*/ 	.string	"Build cuda_13.0.r13.0/compiler.36424714_0"
        /*0030*/ 	.string	"-arch sm_100 -m 64 "



//--------------------- .note.nv.cuinfo           --------------------------
	.section	.note.nv.cuinfo,"",@"SHT_NOTE"
	.sectionflags	@"SHF_NOTE_NV_CUINFO"
        /*0018*/ 	.short	0x0002
        /*001a*/ 	.short	0x0064
        /*001c*/ 	.short	0x0082
	.zero		2


//--------------------- .nv.info                  --------------------------
	.section	.nv.info,"",@"SHT_CUDA_INFO"
	.align	4


	//----- nvinfo : EIATTR_REGCOUNT
	.align		4
        /*0000*/ 	.byte	0x04, 0x2f
        /*0002*/ 	.short	(.L_1 - .L_0)
	.align		4
.L_0:
        /*0004*/ 	.word	index@(_Z21scale_elements_kernelP7double2PKiiS2_iiS_)
        /*0008*/ 	.word	0x00000012


	//----- nvinfo : EIATTR_FRAME_SIZE
	.align		4
.L_1:
        /*000c*/ 	.byte	0x04, 0x11
        /*000e*/ 	.short	(.L_3 - .L_2)
	.align		4
.L_2:
        /*0010*/ 	.word	index@(_Z21scale_elements_kernelP7double2PKiiS2_iiS_)
        /*0014*/ 	.word	0x00000000


	//----- nvinfo : EIATTR_REGCOUNT
	.align		4
.L_3:
        /*0018*/ 	.byte	0x04, 0x2f
        /*001a*/ 	.short	(.L_5 - .L_4)
	.align		4
.L_4:
        /*001c*/ 	.word	index@(_Z37scale_elements_kernel_soa_factor_realPdS_PKiiS1_iid)
        /*0020*/ 	.word	0x00000010


	//----- nvinfo : EIATTR_FRAME_SIZE
	.align		4
.L_5:
        /*0024*/ 	.byte	0x04, 0x11
        /*0026*/ 	.short	(.L_7 - .L_6)
	.align		4
.L_6:
        /*0028*/ 	.word	index@(_Z37scale_elements_kernel_soa_factor_realPdS_PKiiS1_iid)
        /*002c*/ 	.word	0x00000000


	//----- nvinfo : EIATTR_REGCOUNT
	.align		4
.L_7:
        /*0030*/ 	.byte	0x04, 0x2f
        /*0032*/ 	.short	(.L_9 - .L_8)
	.align		4
.L_8:
        /*0034*/ 	.word	index@(_Z37scale_elements_kernel_soa_factor_imagPdS_PKiiS1_iid)
        /*0038*/ 	.word	0x00000010


	//----- nvinfo : EIATTR_FRAME_SIZE
	.align		4
.L_9:
        /*003c*/ 	.byte	0x04, 0x11
        /*003e*/ 	.short	(.L_11 - .L_10)
	.align		4
.L_10:
        /*0040*/ 	.word	index@(_Z37scale_elements_kernel_soa_factor_imagPdS_PKiiS1_iid)
        /*0044*/ 	.word	0x00000000


	//----- nvinfo : EIATTR_MIN_STACK_SIZE
	.align		4
.L_11:
        /*0048*/ 	.byte	0x04, 0x12
        /*004a*/ 	.short	(.L_13 - .L_12)
	.align		4
.L_12:
        /*004c*/ 	.word	index@(_Z37scale_elements_kernel_soa_factor_imagPdS_PKiiS1_iid)
        /*0050*/ 	.word	0x00000000


	//----- nvinfo : EIATTR_MIN_STACK_SIZE
	.align		4
.L_13:
        /*0054*/ 	.byte	0x04, 0x12
        /*0056*/ 	.short	(.L_15 - .L_14)
	.align		4
.L_14:
        /*0058*/ 	.word	index@(_Z37scale_elements_kernel_soa_factor_realPdS_PKiiS1_iid)
        /*005c*/ 	.word	0x00000000


	//----- nvinfo : EIATTR_MIN_STACK_SIZE
	.align		4
.L_15:
        /*0060*/ 	.byte	0x04, 0x12
        /*0062*/ 	.short	(.L_17 - .L_16)
	.align		4
.L_16:
        /*0064*/ 	.word	index@(_Z21scale_elements_kernelP7double2PKiiS2_iiS_)
        /*0068*/ 	.word	0x00000000
.L_17:


//--------------------- .nv.compat                --------------------------
	.section	.nv.compat,"",@"SHT_CUDA_COMPAT_INFO"
	.align	4
        /*0000*/ 	.byte	0x02, 0x09, 0x00, 0x00, 0x02, 0x02, 0x01, 0x00, 0x02, 0x05, 0x05, 0x00, 0x03, 0x07, 0x01, 0x01
        /*0010*/ 	.byte	0x02, 0x03, 0x00, 0x00, 0x02, 0x06, 0x01, 0x00, 0x04, 0x0b, 0x08, 0x00, 0x01, 0x00, 0x00, 0x00
        /*0020*/ 	.byte	0x00, 0x00, 0x00, 0x00


//--------------------- .nv.info._Z37scale_elements_kernel_soa_factor_imagPdS_PKiiS1_iid --------------------------
	.section	.nv.info._Z37scale_elements_kernel_soa_factor_imagPdS_PKiiS1_iid,"",@"SHT_CUDA_INFO"
	.sectionflags	@""
	.align	4


	//----- nvinfo : EIATTR_CUDA_API_VERSION
	.align		4
        /*0000*/ 	.byte	0x04, 0x37
        /*0002*/ 	.short	(.L_19 - .L_18)
.L_18:
        /*0004*/ 	.word	0x00000082


	//----- nvinfo : EIATTR_KPARAM_INFO
	.align		4
.L_19:
        /*0008*/ 	.byte	0x04, 0x17
        /*000a*/ 	.short	(.L_21 - .L_20)
.L_20:
        /*000c*/ 	.word	0x00000000
        /*0010*/ 	.short	0x0007
        /*0012*/ 	.short	0x0030
        /*0014*/ 	.byte	0x00, 0xf0, 0x21, 0x00


	//----- nvinfo : EIATTR_KPARAM_INFO
	.align		4
.L_21:
        /*0018*/ 	.byte	0x04, 0x17
        /*001a*/ 	.short	(.L_23 - .L_22)
.L_22:
        /*001c*/ 	.word	0x00000000
        /*0020*/ 	.short	0x0006
        /*0022*/ 	.short	0x002c
        /*0024*/ 	.byte	0x00, 0xf0, 0x11, 0x00


	//----- nvinfo : EIATTR_KPARAM_INFO
	.align		4
.L_23:
        /*0028*/ 	.byte	0x04, 0x17
        /*002a*/ 	.short	(.L_25 - .L_24)
.L_24:
        /*002c*/ 	.word	0x00000000
        /*0030*/ 	.short	0x0005
        /*0032*/ 	.short	0x0028
        /*0034*/ 	.byte	0x00, 0xf0, 0x11, 0x00


	//----- nvinfo : EIATTR_KPARAM_INFO
	.align		4
.L_25:
        /*0038*/ 	.byte	0x04, 0x17
        /*003a*/ 	.short	(.L_27 - .L_26)
.L_26:
        /*003c*/ 	.word	0x00000000
        /*0040*/ 	.short	0x0004
        /*0042*/ 	.short	0x0020
        /*0044*/ 	.byte	0x00, 0xf5, 0x21, 0x00


	//----- nvinfo : EIATTR_KPARAM_INFO
	.align		4
.L_27:
        /*0048*/ 	.byte	0x04, 0x17
        /*004a*/ 	.short	(.L_29 - .L_28)
.L_28:
        /*004c*/ 	.word	0x00000000
        /*0050*/ 	.short	0x0003
        /*0052*/ 	.short	0x0018
        /*0054*/ 	.byte	0x00, 0xf0, 0x11, 0x00


	//----- nvinfo : EIATTR_KPARAM_INFO
	.align		4
.L_29:
        /*0058*/ 	.byte	0x04, 0x17
        /*005a*/ 	.short	(.L_31 - .L_30)
.L_30:
        /*005c*/ 	.word	0x00000000
        /*0060*/ 	.short	0x0002
        /*0062*/ 	.short	0x0010
        /*0064*/ 	.byte	0x00, 0xf5, 0x21, 0x00


	//----- nvinfo : EIATTR_KPARAM_INFO
	.align		4
.L_31:
        /*0068*/ 	.byte	0x04, 0x17
        /*006a*/ 	.short	(.L_33 - .L_32)
.L_32:
        /*006c*/ 	.word	0x00000000
        /*0070*/ 	.short	0x0001
        /*0072*/ 	.short	0x0008
        /*0074*/ 	.byte	0x00, 0xf5, 0x21, 0x00


	//----- nvinfo : EIATTR_KPARAM_INFO
	.align		4
.L_33:
        /*0078*/ 	.byte	0x04, 0x17
        /*007a*/ 	.short	(.L_35 - .L_34)
.L_34:
        /*007c*/ 	.word	0x00000000
        /*0080*/ 	.short	0x0000
        /*0082*/ 	.short	0x0000
        /*0084*/ 	.byte	0x00, 0xf5, 0x21, 0x00


	//----- nvinfo : EIATTR_SPARSE_MMA_MASK
	.align		4
.L_35:
        /*0088*/ 	.byte	0x03, 0x50
        /*008a*/ 	.short	0x0000


	//----- nvinfo : EIATTR_MAXREG_COUNT
	.align		4
        /*008c*/ 	.byte	0x03, 0x1b
        /*008e*/ 	.short	0x00ff


	//----- nvinfo : EIATTR_MERCURY_ISA_VERSION
	.align		4
        /*0090*/ 	.byte	0x03, 0x5f
        /*0092*/ 	.short	0x0101


	//----- nvinfo : EIATTR_VRC_CTA_INIT_COUNT
	.align		4
        /*0094*/ 	.byte	0x02, 0x4a
	.zero		1
	.zero		1


	//----- nvinfo : EIATTR_EXIT_INSTR_OFFSETS
	.align		4
        /*0098*/ 	.byte	0x04, 0x1c
        /*009a*/ 	.short	(.L_37 - .L_36)


	//   ....[0]....
.L_36:
        /*009c*/ 	.word	0x000000d0


	//   ....[1]....
        /*00a0*/ 	.word	0x00000220


	//----- nvinfo : EIATTR_CBANK_PARAM_SIZE
	.align		4
.L_37:
        /*00a4*/ 	.byte	0x03, 0x19
        /*00a6*/ 	.short	0x0038


	//----- nvinfo : EIATTR_PARAM_CBANK
	.align		4
        /*00a8*/ 	.byte	0x04, 0x0a
        /*00aa*/ 	.short	(.L_39 - .L_38)
	.align		4
.L_38:
        /*00ac*/ 	.word	index@(.nv.constant0._Z37scale_elements_kernel_soa_factor_imagPdS_PKiiS1_iid)
        /*00b0*/ 	.short	0x0380
        /*00b2*/ 	.short	0x0038


	//----- nvinfo : EIATTR_SW_WAR
	.align		4
.L_39:
        /*00b4*/ 	.byte	0x04, 0x36
        /*00b6*/ 	.short	(.L_41 - .L_40)
.L_40:
        /*00b8*/ 	.word	0x00000008
.L_41:


//--------------------- .nv.info._Z37scale_elements_kernel_soa_factor_realPdS_PKiiS1_iid --------------------------
	.section	.nv.info._Z37scale_elements_kernel_soa_factor_realPdS_PKiiS1_iid,"",@"SHT_CUDA_INFO"
	.sectionflags	@""
	.align	4


	//----- nvinfo : EIATTR_CUDA_API_VERSION
	.align		4
        /*0000*/ 	.byte	0x04, 0x37
        /*0002*/ 	.short	(.L_43 - .L_42)
.L_42:
        /*0004*/ 	.word	0x00000082


	//----- nvinfo : EIATTR_KPARAM_INFO
	.align		4
.L_43:
        /*0008*/ 	.byte	0x04, 0x17
        /*000a*/ 	.short	(.L_45 - .L_44)
.L_44:
        /*000c*/ 	.word	0x00000000
        /*0010*/ 	.short	0x0007
        /*0012*/ 	.short	0x0030
        /*0014*/ 	.byte	0x00, 0xf0, 0x21, 0x00


	//----- nvinfo : EIATTR_KPARAM_INFO
	.align		4
.L_45:
        /*0018*/ 	.byte	0x04, 0x17
        /*001a*/ 	.short	(.L_47 - .L_46)
.L_46:
        /*001c*/ 	.word	0x00000000
        /*0020*/ 	.short	0x0006
        /*0022*/ 	.short	0x002c
        /*0024*/ 	.byte	0x00, 0xf0, 0x11, 0x00


	//----- nvinfo : EIATTR_KPARAM_INFO
	.align		4
.L_47:
        /*0028*/ 	.byte	0x04, 0x17
        /*002a*/ 	.short	(.L_49 - .L_48)
.L_48:
        /*002c*/ 	.word	0x00000000
        /*0030*/ 	.short	0x0005
        /*0032*/ 	.short	0x0028
        /*0034*/ 	.byte	0x00, 0xf0, 0x11, 0x00


	//----- nvinfo : EIATTR_KPARAM_INFO
	.align		4
.L_49:
        /*0038*/ 	.byte	0x04, 0x17
        /*003a*/ 	.short	(.L_51 - .L_50)
.L_50:
        /*003c*/ 	.word	0x00000000
        /*0040*/ 	.short	0x0004
        /*0042*/ 	.short	0x0020
        /*0044*/ 	.byte	0x00, 0xf5, 0x21, 0x00


	//----- nvinfo : EIATTR_KPARAM_INFO
	.align		4
.L_51:
        /*0048*/ 	.byte	0x04, 0x17
        /*004a*/ 	.short	(.L_53 - .L_52)
.L_52:
        /*004c*/ 	.word	0x00000000
        /*0050*/ 	.short	0x0003
        /*0052*/ 	.short	0x0018
        /*0054*/ 	.byte	0x00, 0xf0, 0x11, 0x00


	//----- nvinfo : EIATTR_KPARAM_INFO
	.align		4
.L_53:
        /*0058*/ 	.byte	0x04, 0x17
        /*005a*/ 	.short	(.L_55 - .L_54)
.L_54:
        /*005c*/ 	.word	0x00000000
        /*0060*/ 	.short	0x0002
        /*0062*/ 	.short	0x0010
        /*0064*/ 	.byte	0x00, 0xf5, 0x21, 0x00


	//----- nvinfo : EIATTR_KPARAM_INFO
	.align		4
.L_55:
        /*0068*/ 	.byte	0x04, 0x17
        /*006a*/ 	.short	(.L_57 - .L_56)
.L_56:
        /*006c*/ 	.word	0x00000000
        /*0070*/ 	.short	0x0001
        /*0072*/ 	.short	0x0008
        /*0074*/ 	.byte	0x00, 0xf5, 0x21, 0x00


	//----- nvinfo : EIATTR_KPARAM_INFO
	.align		4
.L_57:
        /*0078*/ 	.byte	0x04, 0x17
        /*007a*/ 	.short	(.L_59 - .L_58)
.L_58:
        /*007c*/ 	.word	0x00000000
        /*0080*/ 	.short	0x0000
        /*0082*/ 	.short	0x0000
        /*0084*/ 	.byte	0x00, 0xf5, 0x21, 0x00


	//----- nvinfo : EIATTR_SPARSE_MMA_MASK
	.align		4
.L_59:
        /*0088*/ 	.byte	0x03, 0x50
        /*008a*/ 	.short	0x0000


	//----- nvinfo : EIATTR_MAXREG_COUNT
	.align		4
        /*008c*/ 	.byte	0x03, 0x1b
        /*008e*/ 	.short	0x00ff


	//----- nvinfo : EIATTR_MERCURY_ISA_VERSION
	.align		4
        /*0090*/ 	.byte	0x03, 0x5f
        /*0092*/ 	.short	0x0101


	//----- nvinfo : EIATTR_VRC_CTA_INIT_COUNT
	.align		4
        /*0094*/ 	.byte	0x02, 0x4a
	.zero		1
	.zero		1


	//----- nvinfo : EIATTR_EXIT_INSTR_OFFSETS
	.align		4
        /*0098*/ 	.byte	0x04, 0x1c
        /*009a*/ 	.short	(.L_61 - .L_60)


	//   ....[0]....
.L_60:
        /*009c*/ 	.word	0x000000d0


	//   ....[1]....
        /*00a0*/ 	.word	0x00000220


	//----- nvinfo : EIATTR_CBANK_PARAM_SIZE
	.align		4
.L_61:
        /*00a4*/ 	.byte	0x03, 0x19
        /*00a6*/ 	.short	0x0038


	//----- nvinfo : EIATTR_PARAM_CBANK
	.align		4
        /*00a8*/ 	.byte	0x04, 0x0a
        /*00aa*/ 	.short	(.L_63 - .L_62)
	.align		4
.L_62:
        /*00ac*/ 	.word	index@(.nv.constant0._Z37scale_elements_kernel_soa_factor_realPdS_PKiiS1_iid)
        /*00b0*/ 	.short	0x0380
        /*00b2*/ 	.short	0x0038


	//----- nvinfo : EIATTR_SW_WAR
	.align		4
.L_63:
        /*00b4*/ 	.byte	0x04, 0x36
        /*00b6*/ 	.short	(.L_65 - .L_64)
.L_64:
        /*00b8*/ 	.word	0x00000008
.L_65:


//--------------------- .nv.info._Z21scale_elements_kernelP7double2PKiiS2_iiS_ --------------------------
	.section	.nv.info._Z21scale_elements_kernelP7double2PKiiS2_iiS_,"",@"SHT_CUDA_INFO"
	.sectionflags	@""
	.align	4


	//----- nvinfo : EIATTR_CUDA_API_VERSION
	.align		4
        /*0000*/ 	.byte	0x04, 0x37
        /*0002*/ 	.short	(.L_67 - .L_66)
.L_66:
        /*0004*/ 	.word	0x00000082


	//----- nvinfo : EIATTR_KPARAM_INFO
	.align		4
.L_67:
        /*0008*/ 	.byte	0x04, 0x17
        /*000a*/ 	.short	(.L_69 - .L_68)
.L_68:
        /*000c*/ 	.word	0x00000000
        /*0010*/ 	.short	0x0006
        /*0012*/ 	.short	0x0030
        /*0014*/ 	.byte	0x00, 0xf0, 0x41, 0x00


	//----- nvinfo : EIATTR_KPARAM_INFO
	.align		4
.L_69:
        /*0018*/ 	.byte	0x04, 0x17
        /*001a*/ 	.short	(.L_71 - .L_70)
.L_70:
        /*001c*/ 	.word	0x00000000
        /*0020*/ 	.short	0x0005
        /*0022*/ 	.short	0x0024
        /*0024*/ 	.byte	0x00, 0xf0, 0x11, 0x00


	//----- nvinfo : EIATTR_KPARAM_INFO
	.align		4
.L_71:
        /*0028*/ 	.byte	0x04, 0x17
        /*002a*/ 	.short	(.L_73 - .L_72)
.L_72:
        /*002c*/ 	.word	0x00000000
        /*0030*/ 	.short	0x0004
        /*0032*/ 	.short	0x0020
        /*0034*/ 	.byte	0x00, 0xf0, 0x11, 0x00


	//----- nvinfo : EIATTR_KPARAM_INFO
	.align		4
.L_73:
        /*0038*/ 	.byte	0x04, 0x17
        /*003a*/ 	.short	(.L_75 - .L_74)
.L_74:
        /*003c*/ 	.word	0x00000000
        /*0040*/ 	.short	0x0003
        /*0042*/ 	.short	0x0018
        /*0044*/ 	.byte	0x00, 0xf5, 0x21, 0x00


	//----- nvinfo : EIATTR_KPARAM_INFO
	.align		4
.L_75:
        /*0048*/ 	.byte	0x04, 0x17
        /*004a*/ 	.short	(.L_77 - .L_76)
.L_76:
        /*004c*/ 	.word	0x00000000
        /*0050*/ 	.short	0x0002
        /*0052*/ 	.short	0x0010
        /*0054*/ 	.byte	0x00, 0xf0, 0x11, 0x00


	//----- nvinfo : EIATTR_KPARAM_INFO
	.align		4
.L_77:
        /*0058*/ 	.byte	0x04, 0x17
        /*005a*/ 	.short	(.L_79 - .L_78)
.L_78:
        /*005c*/ 	.word	0x00000000
        /*0060*/ 	.short	0x0001
        /*0062*/ 	.short	0x0008
        /*0064*/ 	.byte	0x00, 0xf5, 0x21, 0x00


	//----- nvinfo : EIATTR_KPARAM_INFO
	.align		4
.L_79:
        /*0068*/ 	.byte	0x04, 0x17
        /*006a*/ 	.short	(.L_81 - .L_80)
.L_80:
        /*006c*/ 	.word	0x00000000
        /*0070*/ 	.short	0x0000
        /*0072*/ 	.short	0x0000
        /*0074*/ 	.byte	0x00, 0xf5, 0x21, 0x00


	//----- nvinfo : EIATTR_SPARSE_MMA_MASK
	.align		4
.L_81:
        /*0078*/ 	.byte	0x03, 0x50
        /*007a*/ 	.short	0x0000


	//----- nvinfo : EIATTR_MAXREG_COUNT
	.align		4
        /*007c*/ 	.byte	0x03, 0x1b
        /*007e*/ 	.short	0x00ff


	//----- nvinfo : EIATTR_MERCURY_ISA_VERSION
	.align		4
        /*0080*/ 	.byte	0x03, 0x5f
        /*0082*/ 	.short	0x0101


	//----- nvinfo : EIATTR_VRC_CTA_INIT_COUNT
	.align		4
        /*0084*/ 	.byte	0x02, 0x4a
	.zero		1
	.zero		1


	//----- nvinfo : EIATTR_EXIT_INSTR_OFFSETS
	.align		4
        /*0088*/ 	.byte	0x04, 0x1c
        /*008a*/ 	.short	(.L_83 - .L_82)


	//   ....[0]....
.L_82:
        /*008c*/ 	.word	0x000000d0


	//   ....[1]....
        /*0090*/ 	.word	0x00000200


	//----- nvinfo : EIATTR_CBANK_PARAM_SIZE
	.align		4
.L_83:
        /*0094*/ 	.byte	0x03, 0x19
        /*0096*/ 	.short	0x0040


	//----- nvinfo : EIATTR_PARAM_CBANK
	.align		4
        /*0098*/ 	.byte	0x04, 0x0a
        /*009a*/ 	.short	(.L_85 - .L_84)
	.align		4
.L_84:
        /*009c*/ 	.word	index@(.nv.constant0._Z21scale_elements_kernelP7double2PKiiS2_iiS_)
        /*00a0*/ 	.short	0x0380
        /*00a2*/ 	.short	0x0040


	//----- nvinfo : EIATTR_SW_WAR
	.align		4
.L_85:
        /*00a4*/ 	.byte	0x04, 0x36
        /*00a6*/ 	.short	(.L_87 - .L_86)
.L_86:
        /*00a8*/ 	.word	0x00000008
.L_87:


//--------------------- .nv.callgraph             --------------------------
	.section	.nv.callgraph,"",@"SHT_CUDA_CALLGRAPH"
	.align	4
	.sectionentsize	8
	.align		4
        /*0000*/ 	.word	0x00000000
	.align		4
        /*0004*/ 	.word	0xffffffff
	.align		4
        /*0008*/ 	.word	0x00000000
	.align		4
        /*000c*/ 	.word	0xfffffffe
	.align		4
        /*0010*/ 	.word	0x00000000
	.align		4
        /*0014*/ 	.word	0xfffffffd
	.align		4
        /*0018*/ 	.word	0x00000000
	.align		4
        /*001c*/ 	.word	0xfffffffc


//--------------------- .text._Z37scale_elements_kernel_soa_factor_imagPdS_PKiiS1_iid --------------------------
	.section	.text._Z37scale_elements_kernel_soa_factor_imagPdS_PKiiS1_iid,"ax",@progbits
	.align	128
        .global         _Z37scale_elements_kernel_soa_factor_imagPdS_PKiiS1_iid
        .type           _Z37scale_elements_kernel_soa_factor_imagPdS_PKiiS1_iid,@function
        .size           _Z37scale_elements_kernel_soa_factor_imagPdS_PKiiS1_iid,(.L_x_3 - _Z37scale_elements_kernel_soa_factor_imagPdS_PKiiS1_iid)
        .other          _Z37scale_elements_kernel_soa_factor_imagPdS_PKiiS1_iid,@"STO_CUDA_ENTRY STV_DEFAULT"
_Z37scale_elements_kernel_soa_factor_imagPdS_PKiiS1_iid:
.text._Z37scale_elements_kernel_soa_factor_imagPdS_PKiiS1_iid:
[----:B------:R-:W-:Y:S01]  /*0000*/  LDC R1, c[0x0][0x37c] ;  /* 0x0000df00ff017b82 */ /* 0x000fe20000000800 */
[----:B------:R-:W0:Y:S07]  /*0010*/  S2R R2, SR_TID.Y ;  /* 0x0000000000027919 */ /* 0x000e2e0000002200 */
[----:B------:R-:W1:Y:S01]  /*0020*/  LDC R7, c[0x0][0x360] ;  /* 0x0000d800ff077b82 */ /* 0x000e620000000800 */
[----:B------:R-:W2:Y:S01]  /*0030*/  LDCU UR6, c[0x0][0x3a8] ;  /* 0x00007500ff0677ac */ /* 0x000ea20008000800 */
[----:B------:R-:W1:Y:S01]  /*0040*/  S2R R0, SR_TID.X ;  /* 0x0000000000007919 */ /* 0x000e620000002100 */
[----:B------:R-:W3:Y:S05]  /*0050*/  LDCU UR7, c[0x0][0x398] ;  /* 0x00007300ff0777ac */ /* 0x000eea0008000800 */
[----:B------:R-:W0:Y:S08]  /*0060*/  S2UR UR5, SR_CTAID.Y ;  /* 0x00000000000579c3 */ /* 0x000e300000002600 */
[----:B------:R-:W0:Y:S08]  /*0070*/  LDC R9, c[0x0][0x364] ;  /* 0x0000d900ff097b82 */ /* 0x000e300000000800 */
[----:B------:R-:W1:Y:S01]  /*0080*/  S2UR UR4, SR_CTAID.X ;  /* 0x00000000000479c3 */ /* 0x000e620000002500 */
[----:B0-----:R-:W-:-:S05]  /*0090*/  IMAD R9, R9, UR5, R2 ;  /* 0x0000000509097c24 */ /* 0x001fca000f8e0202 */
[----:B--2---:R-:W-:Y:S01]  /*00a0*/  ISETP.GE.AND P0, PT, R9, UR6, PT ;  /* 0x0000000609007c0c */ /* 0x004fe2000bf06270 */
[----:B-1----:R-:W-:-:S05]  /*00b0*/  IMAD R7, R7, UR4, R0 ;  /* 0x0000000407077c24 */ /* 0x002fca000f8e0200 */
[----:B---3--:R-:W-:-:S13]  /*00c0*/  ISETP.GE.OR P0, PT, R7, UR7, P0 ;  /* 0x0000000707007c0c */ /* 0x008fda0008706670 */
[----:B------:R-:W-:Y:S05]  /*00d0*/  @P0 EXIT ;  /* 0x000000000000094d */ /* 0x000fea0003800000 */
[----:B------:R-:W0:Y:S01]  /*00e0*/  LDC.64 R2, c[0x0][0x390] ;  /* 0x0000e400ff027b82 */ /* 0x000e220000000a00 */
[----:B------:R-:W1:Y:S01]  /*00f0*/  LDCU.64 UR4, c[0x0][0x358] ;  /* 0x00006b00ff0477ac */ /* 0x000e620008000a00 */
[----:B------:R-:W2:Y:S06]  /*0100*/  LDCU UR6, c[0x0][0x3ac] ;  /* 0x00007580ff0677ac */ /* 0x000eac0008000800 */
[----:B------:R-:W3:Y:S08]  /*0110*/  LDC.64 R4, c[0x0][0x3a0] ;  /* 0x0000e800ff047b82 */ /* 0x000ef00000000a00 */
[----:B------:R-:W4:Y:S01]  /*0120*/  LDC.64 R10, c[0x0][0x388] ;  /* 0x0000e200ff0a7b82 */ /* 0x000f220000000a00 */
[----:B0-----:R-:W-:-:S07]  /*0130*/  IMAD.WIDE R2, R7, 0x4, R2 ;  /* 0x0000000407027825 */ /* 0x001fce00078e0202 */
[----:B------:R-:W0:Y:S01]  /*0140*/  LDC.64 R6, c[0x0][0x380] ;  /* 0x0000e000ff067b82 */ /* 0x000e220000000a00 */
[----:B-1----:R-:W2:Y:S01]  /*0150*/  LDG.E.CONSTANT R2, desc[UR4][R2.64] ;  /* 0x0000000402027981 */ /* 0x002ea2000c1e9900 */
[----:B---3--:R-:W-:-:S06]  /*0160*/  IMAD.WIDE.U32 R4, R9, 0x4, R4 ;  /* 0x0000000409047825 */ /* 0x008fcc00078e0004 */
[----:B------:R-:W2:Y:S02]  /*0170*/  LDG.E.CONSTANT R5, desc[UR4][R4.64] ;  /* 0x0000000404057981 */ /* 0x000ea4000c1e9900 */
[----:B--2---:R-:W-:Y:S01]  /*0180*/  IMAD R9, R2, UR6, R5 ;  /* 0x0000000602097c24 */ /* 0x004fe2000f8e0205 */
[----:B------:R-:W1:Y:S03]  /*0190*/  LDCU.64 UR6, c[0x0][0x3b0] ;  /* 0x00007600ff0677ac */ /* 0x000e660008000a00 */
[----:B----4-:R-:W-:-:S04]  /*01a0*/  IMAD.WIDE R10, R9, 0x8, R10 ;  /* 0x00000008090a7825 */ /* 0x010fc800078e020a */
[----:B0-----:R-:W-:Y:S01]  /*01b0*/  IMAD.WIDE R6, R9, 0x8, R6 ;  /* 0x0000000809067825 */ /* 0x001fe200078e0206 */
[----:B------:R-:W1:Y:S04]  /*01c0*/  LDG.E.64 R12, desc[UR4][R10.64] ;  /* 0x000000040a0c7981 */ /* 0x000e68000c1e1b00 */
[----:B------:R-:W2:Y:S01]  /*01d0*/  LDG.E.64 R8, desc[UR4][R6.64] ;  /* 0x0000000406087981 */ /* 0x000ea2000c1e1b00 */
[----:B-1----:R-:W-:Y:S02]  /*01e0*/  DMUL R12, R12, -UR6 ;  /* 0x800000060c0c7c28 */ /* 0x002fe40008000000 */
[----:B--2---:R-:W-:-:S05]  /*01f0*/  DMUL R8, R8, UR6 ;  /* 0x0000000608087c28 */ /* 0x004fca0008000000 */
[----:B------:R-:W-:Y:S04]  /*0200*/  STG.E.64 desc[UR4][R6.64], R12 ;  /* 0x0000000c06007986 */ /* 0x000fe8000c101b04 */
[----:B------:R-:W-:Y:S01]  /*0210*/  STG.E.64 desc[UR4][R10.64], R8 ;  /* 0x000000080a007986 */ /* 0x000fe2000c101b04 */
[----:B------:R-:W-:Y:S05]  /*0220*/  EXIT ;  /* 0x000000000000794d */ /* 0x000fea0003800000 */
.L_x_0:
[----:B------:R-:W-:-:S00]  /*0230*/  BRA `(.L_x_0) ;  /* 0xfffffffc00fc7947 */ /* 0x000fc0000383ffff */
[----:B------:R-:W-:-:S00]  /*0240*/  NOP ;  /* 0x0000000000007918 */ /* 0x000fc00000000000 */
        /* <DEDUP_REMOVED lines=11> */
.L_x_3:


//--------------------- .text._Z37scale_elements_kernel_soa_factor_realPdS_PKiiS1_iid --------------------------
	.section	.text._Z37scale_elements_kernel_soa_factor_realPdS_PKiiS1_iid,"ax",@progbits
	.align	128
        .global         _Z37scale_elements_kernel_soa_factor_realPdS_PKiiS1_iid
        .type           _Z37scale_elements_kernel_soa_factor_realPdS_PKiiS1_iid,@function
        .size           _Z37scale_elements_kernel_soa_factor_realPdS_PKiiS1_iid,(.L_x_4 - _Z37scale_elements_kernel_soa_factor_realPdS_PKiiS1_iid)
        .other          _Z37scale_elements_kernel_soa_factor_realPdS_PKiiS1_iid,@"STO_CUDA_ENTRY STV_DEFAULT"
_Z37scale_elements_kernel_soa_factor_realPdS_PKiiS1_iid:
.text._Z37scale_elements_kernel_soa_factor_realPdS_PKiiS1_iid:
        /* <DEDUP_REMOVED lines=26> */
[----:B0-----:R-:W-:-:S05]  /*01a0*/  IMAD.WIDE R6, R13, 0x8, R6 ;  /* 0x000000080d067825 */ /* 0x001fca00078e0206 */
[----:B------:R-:W1:Y:S01]  /*01b0*/  LDG.E.64 R8, desc[UR4][R6.64] ;  /* 0x0000000406087981 */ /* 0x000e62000c1e1b00 */
[----:B----4-:R-:W-:Y:S01]  /*01c0*/  IMAD.WIDE R10, R13, 0x8, R10 ;  /* 0x000000080d0a7825 */ /* 0x010fe200078e020a */
[----:B-1----:R-:W-:-:S07]  /*01d0*/  DMUL R8, R8, UR6 ;  /* 0x0000000608087c28 */ /* 0x002fce0008000000 */
[----:B------:R-:W-:Y:S04]  /*01e0*/  STG.E.64 desc[UR4][R6.64], R8 ;  /* 0x0000000806007986 */ /* 0x000fe8000c101b04 */
[----:B------:R-:W2:Y:S02]  /*01f0*/  LDG.E.64 R2, desc[UR4][R10.64] ;  /* 0x000000040a027981 */ /* 0x000ea4000c1e1b00 */
[----:B--2---:R-:W-:-:S07]  /*0200*/  DMUL R2, R2, UR6 ;  /* 0x0000000602027c28 */ /* 0x004fce0008000000 */
[----:B------:R-:W-:Y:S01]  /*0210*/  STG.E.64 desc[UR4][R10.64], R2 ;  /* 0x000000020a007986 */ /* 0x000fe2000c101b04 */
[----:B------:R-:W-:Y:S05]  /*0220*/  EXIT ;  /* 0x000000000000794d */ /* 0x000fea0003800000 */
.L_x_1:
        /* <DEDUP_REMOVED lines=13> */
.L_x_4:


//--------------------- .text._Z21scale_elements_kernelP7double2PKiiS2_iiS_ --------------------------
	.section	.text._Z21scale_elements_kernelP7double2PKiiS2_iiS_,"ax",@progbits
	.align	128
        .global         _Z21scale_elements_kernelP7double2PKiiS2_iiS_
        .type           _Z21scale_elements_kernelP7double2PKiiS2_iiS_,@function
        .size           _Z21scale_elements_kernelP7double2PKiiS2_iiS_,(.L_x_5 - _Z21scale_elements_kernelP7double2PKiiS2_iiS_)
        .other          _Z21scale_elements_kernelP7double2PKiiS2_iiS_,@"STO_CUDA_ENTRY STV_DEFAULT"
_Z21scale_elements_kernelP7double2PKiiS2_iiS_:
.text._Z21scale_elements_kernelP7double2PKiiS2_iiS_:
        /* <DEDUP_REMOVED lines=17> */
[----:B------:R-:W3:Y:S01]  /*0110*/  LDC.64 R4, c[0x0][0x398] ;  /* 0x0000e600ff047b82 */ /* 0x000ee20000000a00 */
[----:B------:R-:W4:Y:S01]  /*0120*/  LDCU.128 UR8, c[0x0][0x3b0] ;  /* 0x00007600ff0877ac */ /* 0x000f220008000c00 */
[----:B0-----:R-:W-:-:S06]  /*0130*/  IMAD.WIDE R2, R7, 0x4, R2 ;  /* 0x0000000407027825 */ /* 0x001fcc00078e0202 */
[----:B------:R-:W0:Y:S01]  /*0140*/  LDC.64 R6, c[0x0][0x380] ;  /* 0x0000e000ff067b82 */ /* 0x000e220000000a00 */
[----:B-1----:R-:W2:Y:S01]  /*0150*/  LDG.E R2, desc[UR4][R2.64] ;  /* 0x0000000402027981 */ /* 0x002ea2000c1e1900 */
[----:B---3--:R-:W-:-:S06]  /*0160*/  IMAD.WIDE.U32 R4, R9, 0x4, R4 ;  /* 0x0000000409047825 */ /* 0x008fcc00078e0004 */
[----:B------:R-:W2:Y:S02]  /*0170*/  LDG.E R5, desc[UR4][R4.64] ;  /* 0x0000000404057981 */ /* 0x000ea4000c1e1900 */
[----:B--2---:R-:W-:-:S04]  /*0180*/  IMAD R9, R2, UR6, R5 ;  /* 0x0000000602097c24 */ /* 0x004fc8000f8e0205 */
[----:B0-----:R-:W-:-:S05]  /*0190*/  IMAD.WIDE R6, R9, 0x10, R6 ;  /* 0x0000001009067825 */ /* 0x001fca00078e0206 */
[----:B------:R-:W4:Y:S02]  /*01a0*/  LDG.E.128 R8, desc[UR4][R6.64] ;  /* 0x0000000406087981 */ /* 0x000f24000c1e1d00 */
[C---:B----4-:R-:W-:Y:S02]  /*01b0*/  DMUL R12, R10.reuse, UR10 ;  /* 0x0000000a0a0c7c28 */ /* 0x050fe40008000000 */
[----:B------:R-:W-:-:S06]  /*01c0*/  DMUL R14, R10, UR8 ;  /* 0x000000080a0e7c28 */ /* 0x000fcc0008000000 */
[C---:B------:R-:W-:Y:S02]  /*01d0*/  DFMA R12, R8.reuse, UR8, -R12 ;  /* 0x00000008080c7c2b */ /* 0x040fe4000800080c */
[----:B------:R-:W-:-:S07]  /*01e0*/  DFMA R14, R8, UR10, R14 ;  /* 0x0000000a080e7c2b */ /* 0x000fce000800000e */
[----:B------:R-:W-:Y:S01]  /*01f0*/  STG.E.128 desc[UR4][R6.64], R12 ;  /* 0x0000000c06007986 */ /* 0x000fe2000c101d04 */
[----:B------:R-:W-:Y:S05]  /*0200*/  EXIT ;  /* 0x000000000000794d */ /* 0x000fea0003800000 */
.L_x_2:
        /* <DEDUP_REMOVED lines=15> */
.L_x_5:


//--------------------- .nv.shared.reserved.0     --------------------------
	.section	.nv.shared.reserved.0,"aw",@nobits
	.weak		__nv_reservedSMEM_offset_0_alias
	.size		__nv_reservedSMEM_offset_0_alias, 0, 64
	.other		__nv_reservedSMEM_offset_0_alias,@"STO_CUDA_RESERVED_SHARED STV_DEFAULT"
__nv_reservedSMEM_offset_0_alias:
	.zero		0
	.zero		64


//--------------------- .nv.constant0._Z37scale_elements_kernel_soa_factor_imagPdS_PKiiS1_iid --------------------------
	.section	.nv.constant0._Z37scale_elements_kernel_soa_factor_imagPdS_PKiiS1_iid,"a",@progbits
	.sectionflags	@""
	.align	4
.nv.constant0._Z37scale_elements_kernel_soa_factor_imagPdS_PKiiS1_iid:
	.zero		952


//--------------------- .nv.constant0._Z37scale_elements_kernel_soa_factor_realPdS_PKiiS1_iid --------------------------
	.section	.nv.constant0._Z37scale_elements_kernel_soa_factor_realPdS_PKiiS1_iid,"a",@progbits
	.sectionflags	@""
	.align	4
.nv.constant0._Z37scale_elements_kernel_soa_factor_realPdS_PKiiS1_iid:
	.zero		952


//--------------------- .nv.constant0._Z21scale_elements_kernelP7double2PKiiS2_iiS_ --------------------------
	.section	.nv.constant0._Z21scale_elements_kernelP7double2PKiiS2_iiS_,"a",@progbits
	.sectionflags	@""
	.align	4
.nv.constant0._Z21scale_elements_kernelP7double2PKiiS2_iiS_:
	.zero		960


//--------------------- SYMBOLS --------------------------

	.type		.nv.reservedSmem.offset0,@object
	.size		.nv.reservedSmem.offset0,0x4
